	.headerflags	@"EF_CUDA_TEXMODE_UNIFIED EF_CUDA_64BIT_ADDRESS EF_CUDA_ACCELERATORS EF_CUDA_SM90 EF_CUDA_VIRTUAL_SM(EF_CUDA_SM90)"
	.elftype	@"ET_EXEC"


//--------------------- .nv.info                  --------------------------
	.section	.nv.info,"",@"SHT_CUDA_INFO"
	.align	4


	//----- nvinfo : EIATTR_REGCOUNT
	.align		4
        /*0000*/ 	.byte	0x04, 0x2f
        /*0002*/ 	.short	(.L_3 - .L_2)
	.align		4
.L_2:
        /*0004*/ 	.word	index@(triton_poi_fused__native_batch_norm_legit_no_training_cat_relu_6)
        /*0008*/ 	.word	0x00000017


	//----- nvinfo : EIATTR_MIN_STACK_SIZE
	.align		4
.L_3:
        /*000c*/ 	.byte	0x04, 0x12
        /*000e*/ 	.short	(.L_5 - .L_4)
	.align		4
.L_4:
        /*0010*/ 	.word	index@(triton_poi_fused__native_batch_norm_legit_no_training_cat_relu_6)
        /*0014*/ 	.word	0x00000000


	//----- nvinfo : EIATTR_FRAME_SIZE
	.align		4
.L_5:
        /*0018*/ 	.byte	0x04, 0x11
        /*001a*/ 	.short	(.L_7 - .L_6)
	.align		4
.L_6:
        /*001c*/ 	.word	index@(triton_poi_fused__native_batch_norm_legit_no_training_cat_relu_6)
        /*0020*/ 	.word	0x00000000


	//----- nvinfo : EIATTR_MIN_STACK_SIZE
	.align		4
.L_7:
        /*0024*/ 	.byte	0x04, 0x12
        /*0026*/ 	.short	(.L_9 - .L_8)
	.align		4
.L_8:
        /*0028*/ 	.word	index@(triton_poi_fused__native_batch_norm_legit_no_training_cat_relu_6)
        /*002c*/ 	.word	0x00000000
.L_9:


//--------------------- .nv.info.triton_poi_fused__native_batch_norm_legit_no_training_cat_relu_6 --------------------------
	.section	.nv.info.triton_poi_fused__native_batch_norm_legit_no_training_cat_relu_6,"",@"SHT_CUDA_INFO"
	.sectionflags	@""
	.align	4


	//----- nvinfo : EIATTR_CUDA_API_VERSION
	.align		4
        /*0000*/ 	.byte	0x04, 0x37
        /*0002*/ 	.short	(.L_11 - .L_10)
.L_10:
        /*0004*/ 	.word	0x0000007c


	//----- nvinfo : EIATTR_KPARAM_INFO
	.align		4
.L_11:
        /*0008*/ 	.byte	0x04, 0x17
        /*000a*/ 	.short	(.L_13 - .L_12)
.L_12:
        /*000c*/ 	.word	0x00000000
        /*0010*/ 	.short	0x0008
        /*0012*/ 	.short	0x0040
        /*0014*/ 	.byte	0x00, 0xf0, 0x11, 0x00


	//----- nvinfo : EIATTR_KPARAM_INFO
	.align		4
.L_13:
        /*0018*/ 	.byte	0x04, 0x17
        /*001a*/ 	.short	(.L_15 - .L_14)
.L_14:
        /*001c*/ 	.word	0x00000000
        /*0020*/ 	.short	0x0007
        /*0022*/ 	.short	0x0038
        /*0024*/ 	.byte	0x00, 0xf4, 0x21, 0x00


	//----- nvinfo : EIATTR_KPARAM_INFO
	.align		4
.L_15:
        /*0028*/ 	.byte	0x04, 0x17
        /*002a*/ 	.short	(.L_17 - .L_16)
.L_16:
        /*002c*/ 	.word	0x00000000
        /*0030*/ 	.short	0x0006
        /*0032*/ 	.short	0x0030
        /*0034*/ 	.byte	0x00, 0xf4, 0x21, 0x00


	//----- nvinfo : EIATTR_KPARAM_INFO
	.align		4
.L_17:
        /*0038*/ 	.byte	0x04, 0x17
        /*003a*/ 	.short	(.L_19 - .L_18)
.L_18:
        /*003c*/ 	.word	0x00000000
        /*0040*/ 	.short	0x0005
        /*0042*/ 	.short	0x0028
        /*0044*/ 	.byte	0x00, 0xf4, 0x21, 0x00


	//----- nvinfo : EIATTR_KPARAM_INFO
	.align		4
.L_19:
        /*0048*/ 	.byte	0x04, 0x17
        /*004a*/ 	.short	(.L_21 - .L_20)
.L_20:
        /*004c*/ 	.word	0x00000000
        /*0050*/ 	.short	0x0004
        /*0052*/ 	.short	0x0020
        /*0054*/ 	.byte	0x00, 0xf4, 0x21, 0x00


	//----- nvinfo : EIATTR_KPARAM_INFO
	.align		4
.L_21:
        /*0058*/ 	.byte	0x04, 0x17
        /*005a*/ 	.short	(.L_23 - .L_22)
.L_22:
        /*005c*/ 	.word	0x00000000
        /*0060*/ 	.short	0x0003
        /*0062*/ 	.short	0x0018
        /*0064*/ 	.byte	0x00, 0xf4, 0x21, 0x00


	//----- nvinfo : EIATTR_KPARAM_INFO
	.align		4
.L_23:
        /*0068*/ 	.byte	0x04, 0x17
        /*006a*/ 	.short	(.L_25 - .L_24)
.L_24:
        /*006c*/ 	.word	0x00000000
        /*0070*/ 	.short	0x0002
        /*0072*/ 	.short	0x0010
        /*0074*/ 	.byte	0x00, 0xf4, 0x21, 0x00


	//----- nvinfo : EIATTR_KPARAM_INFO
	.align		4
.L_25:
        /*0078*/ 	.byte	0x04, 0x17
        /*007a*/ 	.short	(.L_27 - .L_26)
.L_26:
        /*007c*/ 	.word	0x00000000
        /*0080*/ 	.short	0x0001
        /*0082*/ 	.short	0x0008
        /*0084*/ 	.byte	0x00, 0xf4, 0x21, 0x00


	//----- nvinfo : EIATTR_KPARAM_INFO
	.align		4
.L_27:
        /*0088*/ 	.byte	0x04, 0x17
        /*008a*/ 	.short	(.L_29 - .L_28)
.L_28:
        /*008c*/ 	.word	0x00000000
        /*0090*/ 	.short	0x0000
        /*0092*/ 	.short	0x0000
        /*0094*/ 	.byte	0x00, 0xf4, 0x21, 0x00


	//----- nvinfo : EIATTR_SPARSE_MMA_MASK
	.align		4
.L_29:
        /*0098*/ 	.byte	0x03, 0x50
        /*009a*/ 	.short	0x0000


	//----- nvinfo : EIATTR_MAXREG_COUNT
	.align		4
        /*009c*/ 	.byte	0x03, 0x1b
        /*009e*/ 	.short	0x00ff


	//----- nvinfo : EIATTR_EXIT_INSTR_OFFSETS
	.align		4
        /*00a0*/ 	.byte	0x04, 0x1c
        /*00a2*/ 	.short	(.L_31 - .L_30)


	//   ....[0]....
.L_30:
        /*00a4*/ 	.word	0x00000520


	//----- nvinfo : EIATTR_REQNTID
	.align		4
.L_31:
        /*00a8*/ 	.byte	0x04, 0x10
        /*00aa*/ 	.short	(.L_33 - .L_32)
.L_32:
        /*00ac*/ 	.word	0x00000100
        /*00b0*/ 	.word	0x00000001
        /*00b4*/ 	.word	0x00000001


	//----- nvinfo : EIATTR_CBANK_PARAM_SIZE
	.align		4
.L_33:
        /*00b8*/ 	.byte	0x03, 0x19
        /*00ba*/ 	.short	0x0044


	//----- nvinfo : EIATTR_PARAM_CBANK
	.align		4
        /*00bc*/ 	.byte	0x04, 0x0a
        /*00be*/ 	.short	(.L_35 - .L_34)
	.align		4
.L_34:
        /*00c0*/ 	.word	index@(.nv.constant0.triton_poi_fused__native_batch_norm_legit_no_training_cat_relu_6)
        /*00c4*/ 	.short	0x0210
        /*00c6*/ 	.short	0x0044


	//----- nvinfo : EIATTR_SW_WAR
	.align		4
.L_35:
        /*00c8*/ 	.byte	0x04, 0x36
        /*00ca*/ 	.short	(.L_37 - .L_36)
.L_36:
        /*00cc*/ 	.word	0x00000008
.L_37:


//--------------------- .nv.callgraph             --------------------------
	.section	.nv.callgraph,"",@"SHT_CUDA_CALLGRAPH"
	.align	4
	.sectionentsize	8
	.align		4
        /*0000*/ 	.word	0x00000000
	.align		4
        /*0004*/ 	.word	0xffffffff
	.align		4
        /*0008*/ 	.word	0x00000000
	.align		4
        /*000c*/ 	.word	0xfffffffe
	.align		4
        /*0010*/ 	.word	0x00000000
	.align		4
        /*0014*/ 	.word	0xfffffffd
	.align		4
        /*0018*/ 	.word	0x00000000
	.align		4
        /*001c*/ 	.word	0xfffffffc


//--------------------- .nv.constant4             --------------------------
	.section	.nv.constant4,"a",@progbits
	.align	8
	.align		8
.nv.constant4:
        /*0000*/ 	.dword	_$_str
	.align		8
        /*0008*/ 	.dword	_$_str_$_2


//--------------------- .text.triton_poi_fused__native_batch_norm_legit_no_training_cat_relu_6 --------------------------
	.section	.text.triton_poi_fused__native_batch_norm_legit_no_training_cat_relu_6,"ax",@progbits
	.align	128
        .global         triton_poi_fused__native_batch_norm_legit_no_training_cat_relu_6
        .type           triton_poi_fused__native_batch_norm_legit_no_training_cat_relu_6,@function
        .size           triton_poi_fused__native_batch_norm_legit_no_training_cat_relu_6,(.L_x_1 - triton_poi_fused__native_batch_norm_legit_no_training_cat_relu_6)
        .other          triton_poi_fused__native_batch_norm_legit_no_training_cat_relu_6,@"STO_CUDA_ENTRY STV_DEFAULT"
triton_poi_fused__native_batch_norm_legit_no_training_cat_relu_6:
.text.triton_poi_fused__native_batch_norm_legit_no_training_cat_relu_6:
[----:B------:R-:W-:Y:S01]  /*0000*/  LDC R1, c[0x0][0x28] ;  /* 0x00000a00ff017b82 */ /* 0x000fe20000000800 */
[----:B------:R-:W1:Y:S07]  /*0010*/  S2R R0, SR_TID.X ;  /* 0x0000000000007919 */ /* 0x000e6e0000002100 */
[----:B------:R-:W2:Y:S01]  /*0020*/  LDC.64 R4, c[0x0][0x228] ;  /* 0x00008a00ff047b82 */ /* 0x000ea20000000a00 */
[----:B------:R-:W-:Y:S01]  /*0030*/  ULDC.64 UR4, c[0x0][0x208] ;  /* 0x0000820000047ab9 */ /* 0x000fe20000000a00 */
[----:B------:R-:W-:Y:S01]  /*0040*/  ULDC.64 UR6, c[0x0][0x218] ;  /* 0x0000860000067ab9 */ /* 0x000fe20000000a00 */
[----:B------:R-:W3:Y:S01]  /*0050*/  S2R R3, SR_CTAID.X ;  /* 0x0000000000037919 */ /* 0x000ee20000002500 */
[----:B-1----:R-:W-:-:S05]  /*0060*/  IMAD.SHL.U32 R0, R0, 0x2, RZ ;  /* 0x0000000200007824 */ /* 0x002fca00078e00ff */
[----:B------:R-:W-:-:S05]  /*0070*/  LOP3.LUT R0, R0, 0x1fe, RZ, 0xc0, !PT ;  /* 0x000001fe00007812 */ /* 0x000fca00078ec0ff */
[----:B---3--:R-:W-:-:S05]  /*0080*/  IMAD R0, R3, 0x200, R0 ;  /* 0x0000020003007824 */ /* 0x008fca00078e0200 */
[----:B------:R-:W-:-:S04]  /*0090*/  SHF.R.S32.HI R3, RZ, 0x1f, R0 ;  /* 0x0000001fff037819 */ /* 0x000fc80000011400 */
[----:B------:R-:W-:-:S04]  /*00a0*/  LEA.HI R8, R3, R0, RZ, 0x8 ;  /* 0x0000000003087211 */ /* 0x000fc800078f40ff */
[----:B------:R-:W-:-:S05]  /*00b0*/  SHF.R.S32.HI R6, RZ, 0x8, R8 ;  /* 0x00000008ff067819 */ /* 0x000fca0000011408 */
[----:B------:R-:W-:-:S05]  /*00c0*/  IMAD.HI R2, R6, 0x51eb851f, RZ ;  /* 0x51eb851f06027827 */ /* 0x000fca00078e02ff */
[----:B------:R-:W-:-:S04]  /*00d0*/  SHF.R.U32.HI R3, RZ, 0x1f, R2 ;  /* 0x0000001fff037819 */ /* 0x000fc80000011602 */
[----:B------:R-:W-:-:S05]  /*00e0*/  LEA.HI.SX32 R3, R2, R3, 0x1b ;  /* 0x0000000302037211 */ /* 0x000fca00078fdaff */
[----:B------:R-:W-:Y:S02]  /*00f0*/  IMAD R6, R3, -0x64, R6 ;  /* 0xffffff9c03067824 */ /* 0x000fe400078e0206 */
[----:B------:R-:W-:Y:S01]  /*0100*/  IMAD.HI R9, R0, 0x51eb851f, RZ ;  /* 0x51eb851f00097827 */ /* 0x000fe200078e02ff */
[----:B------:R-:W1:Y:S03]  /*0110*/  LDC.64 R2, c[0x0][0x210] ;  /* 0x00008400ff027b82 */ /* 0x000e660000000a00 */
[----:B--2---:R-:W-:-:S05]  /*0120*/  IMAD.WIDE R4, R6, 0x4, R4 ;  /* 0x0000000406047825 */ /* 0x004fca00078e0204 */
[----:B------:R2:W3:Y:S01]  /*0130*/  LDG.E.EL R7, desc[UR4][R4.64] ;  /* 0x0000000404077981 */ /* 0x0004e2000c2e1900 */
[----:B------:R-:W-:-:S04]  /*0140*/  SHF.R.U32.HI R10, RZ, 0x1f, R9 ;  /* 0x0000001fff0a7819 */ /* 0x000fc80000011609 */
[----:B------:R-:W-:Y:S01]  /*0150*/  LEA.HI.SX32 R11, R9, R10, 0x13 ;  /* 0x0000000a090b7211 */ /* 0x000fe200078f9aff */
[----:B------:R-:W-:Y:S01]  /*0160*/  IMAD.SHL.U32 R10, R6, 0x100, RZ ;  /* 0x00000100060a7824 */ /* 0x000fe200078e00ff */
[----:B------:R-:W-:-:S03]  /*0170*/  LOP3.LUT R9, R8, 0xffffff00, RZ, 0xc0, !PT ;  /* 0xffffff0008097812 */ /* 0x000fc600078ec0ff */
[C---:B------:R-:W-:Y:S02]  /*0180*/  IMAD R12, R11.reuse, 0xc00, RZ ;  /* 0x00000c000b0c7824 */ /* 0x040fe400078e02ff */
[----:B------:R-:W-:Y:S02]  /*0190*/  IMAD.IADD R9, R0, 0x1, -R9 ;  /* 0x0000000100097824 */ /* 0x000fe400078e0a09 */
[C---:B------:R-:W-:Y:S01]  /*01a0*/  IMAD R8, R11.reuse, -0x6400, R0 ;  /* 0xffff9c000b087824 */ /* 0x040fe200078e0200 */
[--C-:B------:R-:W-:Y:S02]  /*01b0*/  SHF.R.S32.HI R13, RZ, 0x1f, R12.reuse ;  /* 0x0000001fff0d7819 */ /* 0x100fe4000001140c */
[----:B--2---:R-:W-:Y:S01]  /*01c0*/  IADD3 R5, P0, P1, R10, R9, R12 ;  /* 0x000000090a057210 */ /* 0x004fe2000791e00c */
[----:B------:R-:W-:Y:S01]  /*01d0*/  IMAD R17, R11, 0x5800, R8 ;  /* 0x000058000b117824 */ /* 0x000fe200078e0208 */
[----:B------:R-:W-:Y:S02]  /*01e0*/  SHF.R.S32.HI R4, RZ, 0x1f, R9 ;  /* 0x0000001fff047819 */ /* 0x000fe40000011409 */
[----:B------:R-:W2:Y:S01]  /*01f0*/  LDC.64 R8, c[0x0][0x220] ;  /* 0x00008800ff087b82 */ /* 0x000ea20000000a00 */
[----:B------:R-:W-:Y:S01]  /*0200*/  SHF.R.S32.HI R10, RZ, 0x1f, R10 ;  /* 0x0000001fff0a7819 */ /* 0x000fe2000001140a */
[----:B-1----:R-:W-:Y:S01]  /*0210*/  IMAD.WIDE R16, R17, 0x4, R2 ;  /* 0x0000000411107825 */ /* 0x002fe200078e0202 */
[----:B------:R-:W-:-:S02]  /*0220*/  LEA R18, P2, R5, UR6, 0x2 ;  /* 0x0000000605127c11 */ /* 0x000fc4000f8410ff */
[----:B------:R-:W-:Y:S02]  /*0230*/  CS2R R2, SRZ ;  /* 0x0000000000027805 */ /* 0x000fe4000001ff00 */
[----:B------:R-:W-:Y:S02]  /*0240*/  IADD3.X R4, R10, R4, R13, P0, P1 ;  /* 0x000000040a047210 */ /* 0x000fe400007e240d */
[C---:B------:R-:W-:Y:S01]  /*0250*/  ISETP.GE.AND P1, PT, R6.reuse, 0x58, PT ;  /* 0x000000580600780c */ /* 0x040fe20003f26270 */
[----:B------:R-:W1:Y:S01]  /*0260*/  LDC.64 R12, c[0x0][0x230] ;  /* 0x00008c00ff0c7b82 */ /* 0x000e620000000a00 */
[----:B------:R-:W-:Y:S02]  /*0270*/  ISETP.GT.AND P0, PT, R6, 0x57, PT ;  /* 0x000000570600780c */ /* 0x000fe40003f04270 */
[----:B------:R-:W-:-:S05]  /*0280*/  LEA.HI.X R19, R5, UR7, R4, 0x2, P2 ;  /* 0x0000000705137c11 */ /* 0x000fca00090f1404 */
[----:B------:R-:W4:Y:S01]  /*0290*/  LDC.64 R10, c[0x0][0x238] ;  /* 0x00008e00ff0a7b82 */ /* 0x000f220000000a00 */
[----:B------:R-:W-:-:S03]  /*02a0*/  CS2R R4, SRZ ;  /* 0x0000000000047805 */ /* 0x000fc6000001ff00 */
[----:B------:R-:W5:Y:S01]  /*02b0*/  @!P1 LDG.E.64 R2, desc[UR4][R16.64] ;  /* 0x0000000410029981 */ /* 0x000f62000c1e1b00 */
[----:B--2---:R-:W-:-:S03]  /*02c0*/  IMAD.WIDE R8, R6, 0x4, R8 ;  /* 0x0000000406087825 */ /* 0x004fc600078e0208 */
[----:B------:R-:W2:Y:S04]  /*02d0*/  @P0 LDG.E.64 R4, desc[UR4][R18.64+-0x16000] ;  /* 0xfea0000412040981 */ /* 0x000ea8000c1e1b00 */
[----:B------:R1:W2:Y:S02]  /*02e0*/  LDG.E.EL R8, desc[UR4][R8.64] ;  /* 0x0000000408087981 */ /* 0x0002a4000c2e1900 */
[----:B-1----:R-:W-:-:S06]  /*02f0*/  IMAD.WIDE R12, R6, 0x4, R12 ;  /* 0x00000004060c7825 */ /* 0x002fcc00078e020c */
[----:B------:R-:W2:Y:S01]  /*0300*/  LDG.E.EL R12, desc[UR4][R12.64] ;  /* 0x000000040c0c7981 */ /* 0x000ea2000c2e1900 */
[----:B----4-:R-:W-:Y:S02]  /*0310*/  IMAD.WIDE R14, R6, 0x4, R10 ;  /* 0x00000004060e7825 */ /* 0x010fe400078e020a */
[----:B------:R-:W1:Y:S04]  /*0320*/  LDC.64 R10, c[0x0][0x240] ;  /* 0x00009000ff0a7b82 */ /* 0x000e680000000a00 */
[----:B------:R-:W4:Y:S01]  /*0330*/  LDG.E.EL R15, desc[UR4][R14.64] ;  /* 0x000000040e0f7981 */ /* 0x000f22000c2e1900 */
[----:B0-----:R-:W-:Y:S02]  /*0340*/  IMAD.MOV.U32 R9, RZ, RZ, 0x3e800000 ;  /* 0x3e800000ff097424 */ /* 0x001fe400078e00ff */
[----:B-1----:R-:W-:-:S04]  /*0350*/  IMAD.WIDE R10, R0, 0x4, R10 ;  /* 0x00000004000a7825 */ /* 0x002fc800078e020a */
[----:B---3--:R-:W-:Y:S02]  /*0360*/  FADD R20, R7, 9.9999997473787516356e-06 ;  /* 0x3727c5ac07147421 */ /* 0x008fe40000000000 */
[----:B------:R-:W0:Y:S02]  /*0370*/  LDC.64 R6, c[0x0][0x248] ;  /* 0x00009200ff067b82 */ /* 0x000e240000000a00 */
[----:B------:R-:W1:Y:S02]  /*0380*/  MUFU.SQRT R16, R20 ;  /* 0x0000001400107308 */ /* 0x000e640000002000 */
[C---:B-1----:R-:W-:Y:S02]  /*0390*/  FSETP.GT.AND P2, PT, R16.reuse, 8.50705917302346158658e+37, PT ;  /* 0x7e8000001000780b */ /* 0x042fe40003f44000 */
[----:B------:R-:W-:-:S11]  /*03a0*/  FSETP.GEU.AND P3, PT, R16, 1.175494350822287508e-38, PT ;  /* 0x008000001000780b */ /* 0x000fd60003f6e000 */
[----:B------:R-:W-:-:S04]  /*03b0*/  @P2 FMUL R16, R16, 0.25 ;  /* 0x3e80000010102820 */ /* 0x000fc80000400000 */
[----:B------:R-:W-:-:S06]  /*03c0*/  @!P3 FMUL R16, R16, 16777216 ;  /* 0x4b8000001010b820 */ /* 0x000fcc0000400000 */
[----:B------:R-:W1:Y:S01]  /*03d0*/  MUFU.RCP R16, R16 ;  /* 0x0000001000107308 */ /* 0x000e620000001000 */
[----:B------:R-:W-:Y:S02]  /*03e0*/  FSEL R9, R9, 1, P2 ;  /* 0x3f80000009097808 */ /* 0x000fe40001000000 */
[----:B-----5:R-:W-:Y:S02]  /*03f0*/  SEL R2, R2, RZ, !P1 ;  /* 0x000000ff02027207 */ /* 0x020fe40004800000 */
[----:B------:R-:W-:Y:S02]  /*0400*/  SEL R3, R3, RZ, !P1 ;  /* 0x000000ff03037207 */ /* 0x000fe40004800000 */
[----:B--2---:R-:W-:Y:S01]  /*0410*/  @P1 SEL R2, R4, RZ, P0 ;  /* 0x000000ff04021207 */ /* 0x004fe20000000000 */
[----:B------:R-:W-:Y:S01]  /*0420*/  @!P3 FMUL R9, R9, 16777216 ;  /* 0x4b8000000909b820 */ /* 0x000fe20000400000 */
[----:B------:R-:W-:-:S03]  /*0430*/  @P1 SEL R3, R5, RZ, P0 ;  /* 0x000000ff05031207 */ /* 0x000fc60000000000 */
[C---:B------:R-:W-:Y:S02]  /*0440*/  FADD R4, -R8.reuse, R2 ;  /* 0x0000000208047221 */ /* 0x040fe40000000100 */
[----:B------:R-:W-:Y:S01]  /*0450*/  FADD R8, -R8, R3 ;  /* 0x0000000308087221 */ /* 0x000fe20000000100 */
[----:B-1----:R-:W-:-:S04]  /*0460*/  FMUL R9, R16, R9 ;  /* 0x0000000910097220 */ /* 0x002fc80000400000 */
[-C--:B------:R-:W-:Y:S01]  /*0470*/  FMUL R4, R4, R9.reuse ;  /* 0x0000000904047220 */ /* 0x080fe20000400000 */
[----:B------:R-:W-:-:S03]  /*0480*/  FMUL R8, R8, R9 ;  /* 0x0000000908087220 */ /* 0x000fc60000400000 */
[C-C-:B----4-:R-:W-:Y:S01]  /*0490*/  FFMA R4, R12.reuse, R4, R15.reuse ;  /* 0x000000040c047223 */ /* 0x150fe2000000000f */
[----:B------:R-:W-:-:S04]  /*04a0*/  FFMA R8, R12, R8, R15 ;  /* 0x000000080c087223 */ /* 0x000fc8000000000f */
[----:B------:R-:W-:Y:S02]  /*04b0*/  FSETP.GEU.AND P0, PT, R4, RZ, PT ;  /* 0x000000ff0400720b */ /* 0x000fe40003f0e000 */
[----:B------:R-:W-:Y:S01]  /*04c0*/  FSETP.GEU.AND P1, PT, R8, RZ, PT ;  /* 0x000000ff0800720b */ /* 0x000fe20003f2e000 */
[----:B0-----:R-:W-:Y:S01]  /*04d0*/  IMAD.WIDE R6, R0, 0x4, R6 ;  /* 0x0000000400067825 */ /* 0x001fe200078e0206 */
[----:B------:R-:W-:Y:S02]  /*04e0*/  FSEL R4, R4, RZ, P0 ;  /* 0x000000ff04047208 */ /* 0x000fe40000000000 */
[----:B------:R-:W-:Y:S01]  /*04f0*/  FSEL R5, R8, RZ, P1 ;  /* 0x000000ff08057208 */ /* 0x000fe20000800000 */
[----:B------:R-:W-:Y:S04]  /*0500*/  STG.E.64 desc[UR4][R10.64], R2 ;  /* 0x000000020a007986 */ /* 0x000fe8000c101b04 */
[----:B------:R-:W-:Y:S01]  /*0510*/  STG.E.64 desc[UR4][R6.64], R4 ;  /* 0x0000000406007986 */ /* 0x000fe2000c101b04 */
[----:B------:R-:W-:Y:S05]  /*0520*/  EXIT ;  /* 0x000000000000794d */ /* 0x000fea0003800000 */
.L_x_0:
[----:B------:R-:W-:-:S00]  /*0530*/  BRA `(.L_x_0) ;  /* 0xfffffffc00fc7947 */ /* 0x000fc0000383ffff */
[----:B------:R-:W-:-:S00]  /*0540*/  NOP ;  /* 0x0000000000007918 */ /* 0x000fc00000000000 */
        /* <DEDUP_REMOVED lines=11> */
.L_x_1:


//--------------------- .nv.global.init           --------------------------
	.section	.nv.global.init,"aw",@progbits
.nv.global.init:
	.type		_$_str,@object
	.size		_$_str,(_$_str_$_2 - _$_str)
_$_str:
        /*0000*/ 	.byte	0x5f, 0x5f, 0x43, 0x55, 0x44, 0x41, 0x5f, 0x46, 0x54, 0x5a, 0x00
	.type		_$_str_$_2,@object
	.size		_$_str_$_2,(.L_1 - _$_str_$_2)
_$_str_$_2:
        /*000b*/ 	.byte	0x5f, 0x5f, 0x43, 0x55, 0x44, 0x41, 0x5f, 0x50, 0x52, 0x45, 0x43, 0x5f, 0x53, 0x51, 0x52, 0x54
        /*001b*/ 	.byte	0x00
.L_1:


//--------------------- .nv.constant0.triton_poi_fused__native_batch_norm_legit_no_training_cat_relu_6 --------------------------
	.section	.nv.constant0.triton_poi_fused__native_batch_norm_legit_no_training_cat_relu_6,"a",@progbits
	.sectionflags	@""
	.align	4
.nv.constant0.triton_poi_fused__native_batch_norm_legit_no_training_cat_relu_6:
	.zero		596
